//
// Generated by NVIDIA NVVM Compiler
//
// Compiler Build ID: CL-36424714
// Cuda compilation tools, release 13.0, V13.0.88
// Based on NVVM 20.0.0
//

.version 9.0
.target sm_100
.address_size 64

	// .globl	_Z6box3x3PKhPhii

.visible .entry _Z6box3x3PKhPhii(
	.param .u64 .ptr .align 1 _Z6box3x3PKhPhii_param_0,
	.param .u64 .ptr .align 1 _Z6box3x3PKhPhii_param_1,
	.param .u32 _Z6box3x3PKhPhii_param_2,
	.param .u32 _Z6box3x3PKhPhii_param_3
)
{
	.reg .pred 	%p<4>;
	.reg .b16 	%rs<4>;
	.reg .b32 	%r<59>;
	.reg .b64 	%rd<25>;

	ld.param.u64 	%rd1, [_Z6box3x3PKhPhii_param_0];
	ld.param.u64 	%rd2, [_Z6box3x3PKhPhii_param_1];
	ld.param.u32 	%r3, [_Z6box3x3PKhPhii_param_2];
	ld.param.u32 	%r5, [_Z6box3x3PKhPhii_param_3];
	mov.u32 	%r6, %ctaid.x;
	mov.u32 	%r7, %ntid.x;
	mov.u32 	%r8, %tid.x;
	mad.lo.s32 	%r1, %r6, %r7, %r8;
	mov.u32 	%r9, %ctaid.y;
	mov.u32 	%r10, %ntid.y;
	mov.u32 	%r11, %tid.y;
	mad.lo.s32 	%r12, %r9, %r10, %r11;
	setp.ge.s32 	%p1, %r1, %r3;
	setp.ge.s32 	%p2, %r12, %r5;
	or.pred  	%p3, %p1, %p2;
	@%p3 bra 	$L__BB0_2;
	cvta.to.global.u64 	%rd3, %rd2;
	cvta.to.global.u64 	%rd4, %rd1;
	add.s32 	%r13, %r5, -1;
	add.s32 	%r14, %r3, -1;
	max.s32 	%r15, %r1, 1;
	add.s32 	%r16, %r15, -1;
	min.s32 	%r17, %r16, %r14;
	max.u32 	%r18, %r12, 1;
	add.s32 	%r19, %r18, -1;
	min.u32 	%r20, %r19, %r13;
	mul.lo.s32 	%r21, %r20, %r3;
	add.s32 	%r22, %r17, %r21;
	cvt.s64.s32 	%rd5, %r22;
	add.s64 	%rd6, %rd4, %rd5;
	ld.global.u8 	%r23, [%rd6];
	max.s32 	%r24, %r1, 0;
	min.s32 	%r25, %r24, %r14;
	add.s32 	%r26, %r25, %r21;
	cvt.s64.s32 	%rd7, %r26;
	add.s64 	%rd8, %rd4, %rd7;
	ld.global.u8 	%r27, [%rd8];
	add.s32 	%r28, %r23, %r27;
	max.s32 	%r29, %r1, -1;
	add.s32 	%r30, %r29, 1;
	min.s32 	%r31, %r30, %r14;
	add.s32 	%r32, %r31, %r21;
	cvt.s64.s32 	%rd9, %r32;
	add.s64 	%rd10, %rd4, %rd9;
	ld.global.u8 	%r33, [%rd10];
	add.s32 	%r34, %r28, %r33;
	min.u32 	%r35, %r12, %r13;
	mul.lo.s32 	%r36, %r35, %r3;
	add.s32 	%r37, %r17, %r36;
	cvt.s64.s32 	%rd11, %r37;
	add.s64 	%rd12, %rd4, %rd11;
	ld.global.u8 	%r38, [%rd12];
	add.s32 	%r39, %r34, %r38;
	add.s32 	%r40, %r25, %r36;
	cvt.s64.s32 	%rd13, %r40;
	add.s64 	%rd14, %rd4, %rd13;
	ld.global.u8 	%r41, [%rd14];
	add.s32 	%r42, %r39, %r41;
	add.s32 	%r43, %r31, %r36;
	cvt.s64.s32 	%rd15, %r43;
	add.s64 	%rd16, %rd4, %rd15;
	ld.global.u8 	%r44, [%rd16];
	add.s32 	%r45, %r42, %r44;
	add.s32 	%r46, %r12, 1;
	min.u32 	%r47, %r46, %r13;
	mul.lo.s32 	%r48, %r47, %r3;
	add.s32 	%r49, %r17, %r48;
	cvt.s64.s32 	%rd17, %r49;
	add.s64 	%rd18, %rd4, %rd17;
	ld.global.u8 	%r50, [%rd18];
	add.s32 	%r51, %r45, %r50;
	add.s32 	%r52, %r25, %r48;
	cvt.s64.s32 	%rd19, %r52;
	add.s64 	%rd20, %rd4, %rd19;
	ld.global.u8 	%r53, [%rd20];
	add.s32 	%r54, %r51, %r53;
	add.s32 	%r55, %r31, %r48;
	cvt.s64.s32 	%rd21, %r55;
	add.s64 	%rd22, %rd4, %rd21;
	ld.global.u8 	%r56, [%rd22];
	add.s32 	%r57, %r54, %r56;
	cvt.u16.u32 	%rs1, %r57;
	mul.hi.u16 	%rs2, %rs1, -7281;
	shr.u16 	%rs3, %rs2, 3;
	mad.lo.s32 	%r58, %r3, %r12, %r1;
	cvt.s64.s32 	%rd23, %r58;
	add.s64 	%rd24, %rd3, %rd23;
	st.global.u8 	[%rd24], %rs3;
$L__BB0_2:
	ret;

}


// ===== COMPILED SASS (sm_100) =====

	.target	sm_100

	.elftype	@"ET_EXEC"


//--------------------- .note.nv.tkinfo           --------------------------
	.section	.note.nv.tkinfo,"",@"SHT_NOTE"
	.sectionflags	@"SHF_NOTE_NV_TKINFO"
	.tkinfo
        /*0018*/ 	.word	0x00000002
        /*0030*/ 	.string	""
        /*0030*/ 	.string	"ptxas"
        /*0030*/ 	.string	"Cuda compilation tools, release 13.0, V13.0.88"
        /*0030*/ 	.string	"Build cuda_13.0.r13.0/compiler.36424714_0"
        /*0030*/ 	.string	"-arch sm_100 -m 64 "



//--------------------- .note.nv.cuinfo           --------------------------
	.section	.note.nv.cuinfo,"",@"SHT_NOTE"
	.sectionflags	@"SHF_NOTE_NV_CUINFO"
        /*0018*/ 	.short	0x0002
        /*001a*/ 	.short	0x0064
        /*001c*/ 	.short	0x0082
	.zero		2


//--------------------- .nv.info                  --------------------------
	.section	.nv.info,"",@"SHT_CUDA_INFO"
	.align	4


	//----- nvinfo : EIATTR_REGCOUNT
	.align		4
        /*0000*/ 	.byte	0x04, 0x2f
        /*0002*/ 	.short	(.L_1 - .L_0)
	.align		4
.L_0:
        /*0004*/ 	.word	index@(_Z6box3x3PKhPhii)
        /*0008*/ 	.word	0x00000019


	//----- nvinfo : EIATTR_FRAME_SIZE
	.align		4
.L_1:
        /*000c*/ 	.byte	0x04, 0x11
        /*000e*/ 	.short	(.L_3 - .L_2)
	.align		4
.L_2:
        /*0010*/ 	.word	index@(_Z6box3x3PKhPhii)
        /*0014*/ 	.word	0x00000000


	//----- nvinfo : EIATTR_MIN_STACK_SIZE
	.align		4
.L_3:
        /*0018*/ 	.byte	0x04, 0x12
        /*001a*/ 	.short	(.L_5 - .L_4)
	.align		4
.L_4:
        /*001c*/ 	.word	index@(_Z6box3x3PKhPhii)
        /*0020*/ 	.word	0x00000000
.L_5:


//--------------------- .nv.compat                --------------------------
	.section	.nv.compat,"",@"SHT_CUDA_COMPAT_INFO"
	.align	4
        /*0000*/ 	.byte	0x02, 0x09, 0x00, 0x00, 0x02, 0x02, 0x01, 0x00, 0x02, 0x05, 0x05, 0x00, 0x03, 0x07, 0x01, 0x01
        /*0010*/ 	.byte	0x02, 0x03, 0x00, 0x00, 0x02, 0x06, 0x01, 0x00, 0x04, 0x0b, 0x08, 0x00, 0x09, 0x00, 0x00, 0x00
        /*0020*/ 	.byte	0x00, 0x00, 0x00, 0x00


//--------------------- .nv.info._Z6box3x3PKhPhii --------------------------
	.section	.nv.info._Z6box3x3PKhPhii,"",@"SHT_CUDA_INFO"
	.sectionflags	@""
	.align	4


	//----- nvinfo : EIATTR_CUDA_API_VERSION
	.align		4
        /*0000*/ 	.byte	0x04, 0x37
        /*0002*/ 	.short	(.L_7 - .L_6)
.L_6:
        /*0004*/ 	.word	0x00000082


	//----- nvinfo : EIATTR_KPARAM_INFO
	.align		4
.L_7:
        /*0008*/ 	.byte	0x04, 0x17
        /*000a*/ 	.short	(.L_9 - .L_8)
.L_8:
        /*000c*/ 	.word	0x00000000
        /*0010*/ 	.short	0x0003
        /*0012*/ 	.short	0x0014
        /*0014*/ 	.byte	0x00, 0xf0, 0x11, 0x00


	//----- nvinfo : EIATTR_KPARAM_INFO
	.align		4
.L_9:
        /*0018*/ 	.byte	0x04, 0x17
        /*001a*/ 	.short	(.L_11 - .L_10)
.L_10:
        /*001c*/ 	.word	0x00000000
        /*0020*/ 	.short	0x0002
        /*0022*/ 	.short	0x0010
        /*0024*/ 	.byte	0x00, 0xf0, 0x11, 0x00


	//----- nvinfo : EIATTR_KPARAM_INFO
	.align		4
.L_11:
        /*0028*/ 	.byte	0x04, 0x17
        /*002a*/ 	.short	(.L_13 - .L_12)
.L_12:
        /*002c*/ 	.word	0x00000000
        /*0030*/ 	.short	0x0001
        /*0032*/ 	.short	0x0008
        /*0034*/ 	.byte	0x00, 0xf5, 0x21, 0x00


	//----- nvinfo : EIATTR_KPARAM_INFO
	.align		4
.L_13:
        /*0038*/ 	.byte	0x04, 0x17
        /*003a*/ 	.short	(.L_15 - .L_14)
.L_14:
        /*003c*/ 	.word	0x00000000
        /*0040*/ 	.short	0x0000
        /*0042*/ 	.short	0x0000
        /*0044*/ 	.byte	0x00, 0xf5, 0x21, 0x00


	//----- nvinfo : EIATTR_SPARSE_MMA_MASK
	.align		4
.L_15:
        /*0048*/ 	.byte	0x03, 0x50
        /*004a*/ 	.short	0x0000


	//----- nvinfo : EIATTR_MAXREG_COUNT
	.align		4
        /*004c*/ 	.byte	0x03, 0x1b
        /*004e*/ 	.short	0x00ff


	//----- nvinfo : EIATTR_MERCURY_ISA_VERSION
	.align		4
        /*0050*/ 	.byte	0x03, 0x5f
        /*0052*/ 	.short	0x0101


	//----- nvinfo : EIATTR_VRC_CTA_INIT_COUNT
	.align		4
        /*0054*/ 	.byte	0x02, 0x4a
	.zero		1
	.zero		1


	//----- nvinfo : EIATTR_EXIT_INSTR_OFFSETS
	.align		4
        /*0058*/ 	.byte	0x04, 0x1c
        /*005a*/ 	.short	(.L_17 - .L_16)


	//   ....[0]....
.L_16:
        /*005c*/ 	.word	0x000000c0


	//   ....[1]....
        /*0060*/ 	.word	0x00000490


	//----- nvinfo : EIATTR_CBANK_PARAM_SIZE
	.align		4
.L_17:
        /*0064*/ 	.byte	0x03, 0x19
        /*0066*/ 	.short	0x0018


	//----- nvinfo : EIATTR_PARAM_CBANK
	.align		4
        /*0068*/ 	.byte	0x04, 0x0a
        /*006a*/ 	.short	(.L_19 - .L_18)
	.align		4
.L_18:
        /*006c*/ 	.word	index@(.nv.constant0._Z6box3x3PKhPhii)
        /*0070*/ 	.short	0x0380
        /*0072*/ 	.short	0x0018


	//----- nvinfo : EIATTR_SW_WAR
	.align		4
.L_19:
        /*0074*/ 	.byte	0x04, 0x36
        /*0076*/ 	.short	(.L_21 - .L_20)
.L_20:
        /*0078*/ 	.word	0x00000008
.L_21:


//--------------------- .nv.callgraph             --------------------------
	.section	.nv.callgraph,"",@"SHT_CUDA_CALLGRAPH"
	.align	4
	.sectionentsize	8
	.align		4
        /*0000*/ 	.word	0x00000000
	.align		4
        /*0004*/ 	.word	0xffffffff
	.align		4
        /*0008*/ 	.word	0x00000000
	.align		4
        /*000c*/ 	.word	0xfffffffe
	.align		4
        /*0010*/ 	.word	0x00000000
	.align		4
        /*0014*/ 	.word	0xfffffffd
	.align		4
        /*0018*/ 	.word	0x00000000
	.align		4
        /*001c*/ 	.word	0xfffffffc


//--------------------- .text._Z6box3x3PKhPhii    --------------------------
	.section	.text._Z6box3x3PKhPhii,"ax",@progbits
	.align	128
        .global         _Z6box3x3PKhPhii
        .type           _Z6box3x3PKhPhii,@function
        .size           _Z6box3x3PKhPhii,(.L_x_1 - _Z6box3x3PKhPhii)
        .other          _Z6box3x3PKhPhii,@"STO_CUDA_ENTRY STV_DEFAULT"
_Z6box3x3PKhPhii:
.text._Z6box3x3PKhPhii:
[----:B------:R-:W-:Y:S01]  /*0000*/  LDC R1, c[0x0][0x37c] ;  /* 0x0000df00ff017b82 */ /* 0x000fe20000000800 */
[----:B------:R-:W0:Y:S07]  /*0010*/  S2R R5, SR_TID.Y ;  /* 0x0000000000057919 */ /* 0x000e2e0000002200 */
[----:B------:R-:W1:Y:S01]  /*0020*/  LDC R9, c[0x0][0x360] ;  /* 0x0000d800ff097b82 */ /* 0x000e620000000800 */
[----:B------:R-:W1:Y:S07]  /*0030*/  S2R R4, SR_TID.X ;  /* 0x0000000000047919 */ /* 0x000e6e0000002100 */
[----:B------:R-:W0:Y:S08]  /*0040*/  S2UR UR5, SR_CTAID.Y ;  /* 0x00000000000579c3 */ /* 0x000e300000002600 */
[----:B------:R-:W0:Y:S08]  /*0050*/  LDC R0, c[0x0][0x364] ;  /* 0x0000d900ff007b82 */ /* 0x000e300000000800 */
[----:B------:R-:W1:Y:S08]  /*0060*/  S2UR UR4, SR_CTAID.X ;  /* 0x00000000000479c3 */ /* 0x000e700000002500 */
[----:B------:R-:W2:Y:S01]  /*0070*/  LDC.64 R2, c[0x0][0x390] ;  /* 0x0000e400ff027b82 */ /* 0x000ea20000000a00 */
[----:B0-----:R-:W-:-:S02]  /*0080*/  IMAD R0, R0, UR5, R5 ;  /* 0x0000000500007c24 */ /* 0x001fc4000f8e0205 */
[----:B-1----:R-:W-:-:S03]  /*0090*/  IMAD R9, R9, UR4, R4 ;  /* 0x0000000409097c24 */ /* 0x002fc6000f8e0204 */
[----:B--2---:R-:W-:-:S04]  /*00a0*/  ISETP.GE.AND P0, PT, R0, R3, PT ;  /* 0x000000030000720c */ /* 0x004fc80003f06270 */
[----:B------:R-:W-:-:S13]  /*00b0*/  ISETP.GE.OR P0, PT, R9, R2, P0 ;  /* 0x000000020900720c */ /* 0x000fda0000706670 */
[----:B------:R-:W-:Y:S05]  /*00c0*/  @P0 EXIT ;  /* 0x000000000000094d */ /* 0x000fea0003800000 */
[----:B------:R-:W0:Y:S01]  /*00d0*/  LDCU.128 UR8, c[0x0][0x380] ;  /* 0x00007000ff0877ac */ /* 0x000e220008000c00 */
[----:B------:R-:W-:Y:S01]  /*00e0*/  VIADD R3, R3, 0xffffffff ;  /* 0xffffffff03037836 */ /* 0x000fe20000000000 */
[----:B------:R-:W-:Y:S01]  /*00f0*/  VIMNMX R5, PT, PT, R9, 0x1, !PT ;  /* 0x0000000109057848 */ /* 0x000fe20007fe0100 */
[----:B------:R-:W-:Y:S01]  /*0100*/  VIADD R4, R2, 0xffffffff ;  /* 0xffffffff02047836 */ /* 0x000fe20000000000 */
[----:B------:R-:W-:Y:S01]  /*0110*/  VIMNMX.U32 R6, PT, PT, R0, 0x1, !PT ;  /* 0x0000000100067848 */ /* 0x000fe20007fe0000 */
[----:B------:R-:W1:Y:S01]  /*0120*/  LDCU.64 UR4, c[0x0][0x358] ;  /* 0x00006b00ff0477ac */ /* 0x000e620008000a00 */
[----:B------:R-:W-:Y:S02]  /*0130*/  VIMNMX R11, PT, PT, RZ, R9, !PT ;  /* 0x00000009ff0b7248 */ /* 0x000fe40007fe0100 */
[----:B------:R-:W-:Y:S02]  /*0140*/  VIADDMNMX R5, R5, 0xffffffff, R4, PT ;  /* 0xffffffff05057846 */ /* 0x000fe40003800104 */
[----:B------:R-:W-:-:S02]  /*0150*/  VIADDMNMX.U32 R7, R6, 0xffffffff, R3, PT ;  /* 0xffffffff06077846 */ /* 0x000fc40003800003 */
[----:B------:R-:W-:Y:S02]  /*0160*/  VIMNMX R13, PT, PT, R9, -0x1, !PT ;  /* 0xffffffff090d7848 */ /* 0x000fe40007fe0100 */
[----:B------:R-:W-:Y:S01]  /*0170*/  VIMNMX R11, PT, PT, R4, R11, PT ;  /* 0x0000000b040b7248 */ /* 0x000fe20003fe0100 */
[-C--:B------:R-:W-:Y:S01]  /*0180*/  IMAD R8, R7, R2.reuse, R5 ;  /* 0x0000000207087224 */ /* 0x080fe200078e0205 */
[----:B------:R-:W-:Y:S02]  /*0190*/  VIADDMNMX R13, R13, 0x1, R4, PT ;  /* 0x000000010d0d7846 */ /* 0x000fe40003800104 */
[C---:B------:R-:W-:Y:S01]  /*01a0*/  VIMNMX.U32 R6, PT, PT, R0.reuse, R3, PT ;  /* 0x0000000300067248 */ /* 0x040fe20003fe0000 */
[CC--:B------:R-:W-:Y:S01]  /*01b0*/  IMAD R14, R7.reuse, R2.reuse, R11 ;  /* 0x00000002070e7224 */ /* 0x0c0fe200078e020b */
[----:B------:R-:W-:Y:S01]  /*01c0*/  VIADDMNMX.U32 R20, R0, 0x1, R3, PT ;  /* 0x0000000100147846 */ /* 0x000fe20003800003 */
[-C--:B------:R-:W-:Y:S01]  /*01d0*/  IMAD R4, R7, R2.reuse, R13 ;  /* 0x0000000207047224 */ /* 0x080fe200078e020d */
[----:B0-----:R-:W-:Y:S01]  /*01e0*/  IADD3 R18, P0, PT, R8, UR8, RZ ;  /* 0x0000000808127c10 */ /* 0x001fe2000ff1e0ff */
[-CC-:B------:R-:W-:Y:S01]  /*01f0*/  IMAD R15, R6, R2.reuse, R5.reuse ;  /* 0x00000002060f7224 */ /* 0x180fe200078e0205 */
[----:B------:R-:W-:Y:S01]  /*0200*/  IADD3 R10, P1, PT, R14, UR8, RZ ;  /* 0x000000080e0a7c10 */ /* 0x000fe2000ff3e0ff */
[-C--:B------:R-:W-:Y:S01]  /*0210*/  IMAD R3, R20, R2.reuse, R5 ;  /* 0x0000000214037224 */ /* 0x080fe200078e0205 */
[----:B------:R-:W-:Y:S01]  /*0220*/  LEA.HI.X.SX32 R19, R8, UR9, 0x1, P0 ;  /* 0x0000000908137c11 */ /* 0x000fe200080f0eff */
[-CC-:B------:R-:W-:Y:S01]  /*0230*/  IMAD R5, R6, R2.reuse, R11.reuse ;  /* 0x0000000206057224 */ /* 0x180fe200078e020b */
[----:B------:R-:W-:Y:S01]  /*0240*/  IADD3 R12, P0, PT, R4, UR8, RZ ;  /* 0x00000008040c7c10 */ /* 0x000fe2000ff1e0ff */
[-C--:B------:R-:W-:Y:S01]  /*0250*/  IMAD R8, R20, R2.reuse, R11 ;  /* 0x0000000214087224 */ /* 0x080fe200078e020b */
[----:B------:R-:W-:Y:S01]  /*0260*/  LEA.HI.X.SX32 R11, R14, UR9, 0x1, P1 ;  /* 0x000000090e0b7c11 */ /* 0x000fe200088f0eff */
[-CC-:B------:R-:W-:Y:S01]  /*0270*/  IMAD R7, R6, R2.reuse, R13.reuse ;  /* 0x0000000206077224 */ /* 0x180fe200078e020d */
[----:B-1----:R0:W2:Y:S01]  /*0280*/  LDG.E.U8 R21, desc[UR4][R18.64] ;  /* 0x0000000412157981 */ /* 0x0020a2000c1e1100 */
[----:B------:R-:W-:Y:S01]  /*0290*/  IMAD R20, R20, R2, R13 ;  /* 0x0000000214147224 */ /* 0x000fe200078e020d */
[----:B------:R-:W-:-:S02]  /*02a0*/  LEA.HI.X.SX32 R13, R4, UR9, 0x1, P0 ;  /* 0x00000009040d7c11 */ /* 0x000fc400080f0eff */
[----:B------:R-:W-:Y:S01]  /*02b0*/  IADD3 R14, P1, PT, R15, UR8, RZ ;  /* 0x000000080f0e7c10 */ /* 0x000fe2000ff3e0ff */
[----:B------:R1:W2:Y:S01]  /*02c0*/  LDG.E.U8 R22, desc[UR4][R10.64] ;  /* 0x000000040a167981 */ /* 0x0002a2000c1e1100 */
[----:B------:R-:W-:Y:S02]  /*02d0*/  IADD3 R4, P2, PT, R5, UR8, RZ ;  /* 0x0000000805047c10 */ /* 0x000fe4000ff5e0ff */
[----:B------:R-:W-:Y:S01]  /*02e0*/  LEA.HI.X.SX32 R15, R15, UR9, 0x1, P1 ;  /* 0x000000090f0f7c11 */ /* 0x000fe200088f0eff */
[----:B------:R-:W2:Y:S01]  /*02f0*/  LDG.E.U8 R12, desc[UR4][R12.64] ;  /* 0x000000040c0c7981 */ /* 0x000ea2000c1e1100 */
[----:B------:R-:W-:Y:S02]  /*0300*/  IADD3 R6, P0, PT, R7, UR8, RZ ;  /* 0x0000000807067c10 */ /* 0x000fe4000ff1e0ff */
[----:B------:R-:W-:Y:S02]  /*0310*/  LEA.HI.X.SX32 R5, R5, UR9, 0x1, P2 ;  /* 0x0000000905057c11 */ /* 0x000fe400090f0eff */
[----:B------:R-:W-:Y:S01]  /*0320*/  IADD3 R16, P2, PT, R3, UR8, RZ ;  /* 0x0000000803107c10 */ /* 0x000fe2000ff5e0ff */
[----:B------:R-:W3:Y:S01]  /*0330*/  LDG.E.U8 R15, desc[UR4][R14.64] ;  /* 0x000000040e0f7981 */ /* 0x000ee2000c1e1100 */
[----:B0-----:R-:W-:-:S02]  /*0340*/  IADD3 R18, P1, PT, R8, UR8, RZ ;  /* 0x0000000808127c10 */ /* 0x001fc4000ff3e0ff */
[----:B------:R-:W-:Y:S01]  /*0350*/  LEA.HI.X.SX32 R7, R7, UR9, 0x1, P0 ;  /* 0x0000000907077c11 */ /* 0x000fe200080f0eff */
[----:B------:R-:W3:Y:S01]  /*0360*/  LDG.E.U8 R4, desc[UR4][R4.64] ;  /* 0x0000000404047981 */ /* 0x000ee2000c1e1100 */
[----:B-1----:R-:W-:Y:S02]  /*0370*/  IADD3 R10, P0, PT, R20, UR8, RZ ;  /* 0x00000008140a7c10 */ /* 0x002fe4000ff1e0ff */
[----:B------:R-:W-:Y:S02]  /*0380*/  LEA.HI.X.SX32 R17, R3, UR9, 0x1, P2 ;  /* 0x0000000903117c11 */ /* 0x000fe400090f0eff */
[----:B------:R-:W-:Y:S01]  /*0390*/  LEA.HI.X.SX32 R19, R8, UR9, 0x1, P1 ;  /* 0x0000000908137c11 */ /* 0x000fe200088f0eff */
[----:B------:R-:W4:Y:S01]  /*03a0*/  LDG.E.U8 R7, desc[UR4][R6.64] ;  /* 0x0000000406077981 */ /* 0x000f22000c1e1100 */
[----:B------:R-:W-:-:S03]  /*03b0*/  LEA.HI.X.SX32 R11, R20, UR9, 0x1, P0 ;  /* 0x00000009140b7c11 */ /* 0x000fc600080f0eff */
[----:B------:R-:W4:Y:S04]  /*03c0*/  LDG.E.U8 R16, desc[UR4][R16.64] ;  /* 0x0000000410107981 */ /* 0x000f28000c1e1100 */
[----:B------:R-:W5:Y:S04]  /*03d0*/  LDG.E.U8 R19, desc[UR4][R18.64] ;  /* 0x0000000412137981 */ /* 0x000f68000c1e1100 */
[----:B------:R-:W5:Y:S01]  /*03e0*/  LDG.E.U8 R10, desc[UR4][R10.64] ;  /* 0x000000040a0a7981 */ /* 0x000f62000c1e1100 */
[----:B------:R-:W-:-:S05]  /*03f0*/  IMAD R0, R0, R2, R9 ;  /* 0x0000000200007224 */ /* 0x000fca00078e0209 */
[----:B------:R-:W-:-:S04]  /*0400*/  IADD3 R2, P0, PT, R0, UR10, RZ ;  /* 0x0000000a00027c10 */ /* 0x000fc8000ff1e0ff */
[----:B------:R-:W-:Y:S02]  /*0410*/  LEA.HI.X.SX32 R3, R0, UR11, 0x1, P0 ;  /* 0x0000000b00037c11 */ /* 0x000fe400080f0eff */
[----:B--2---:R-:W-:-:S04]  /*0420*/  IADD3 R12, PT, PT, R12, R21, R22 ;  /* 0x000000150c0c7210 */ /* 0x004fc80007ffe016 */
[----:B---3--:R-:W-:-:S04]  /*0430*/  IADD3 R12, PT, PT, R4, R12, R15 ;  /* 0x0000000c040c7210 */ /* 0x008fc80007ffe00f */
[----:B----4-:R-:W-:-:S04]  /*0440*/  IADD3 R12, PT, PT, R16, R12, R7 ;  /* 0x0000000c100c7210 */ /* 0x010fc80007ffe007 */
[----:B-----5:R-:W-:-:S05]  /*0450*/  IADD3 R12, PT, PT, R10, R12, R19 ;  /* 0x0000000c0a0c7210 */ /* 0x020fca0007ffe013 */
[----:B------:R-:W-:-:S05]  /*0460*/  IMAD R5, R12, 0xe38f, RZ ;  /* 0x0000e38f0c057824 */ /* 0x000fca00078e02ff */
[----:B------:R-:W-:-:S05]  /*0470*/  SHF.R.U32.HI R5, RZ, 0x13, R5 ;  /* 0x00000013ff057819 */ /* 0x000fca0000011605 */
[----:B------:R-:W-:Y:S01]  /*0480*/  STG.E.U8 desc[UR4][R2.64], R5 ;  /* 0x0000000502007986 */ /* 0x000fe2000c101104 */
[----:B------:R-:W-:Y:S05]  /*0490*/  EXIT ;  /* 0x000000000000794d */ /* 0x000fea0003800000 */
.L_x_0:
[----:B------:R-:W-:-:S00]  /*04a0*/  BRA `(.L_x_0) ;  /* 0xfffffffc00fc7947 */ /* 0x000fc0000383ffff */
[----:B------:R-:W-:-:S00]  /*04b0*/  NOP ;  /* 0x0000000000007918 */ /* 0x000fc00000000000 */
        /* <DEDUP_REMOVED lines=12> */
.L_x_1:


//--------------------- .nv.shared.reserved.0     --------------------------
	.section	.nv.shared.reserved.0,"aw",@nobits
	.weak		__nv_reservedSMEM_offset_0_alias
	.size		__nv_reservedSMEM_offset_0_alias, 0, 64
	.other		__nv_reservedSMEM_offset_0_alias,@"STO_CUDA_RESERVED_SHARED STV_DEFAULT"
__nv_reservedSMEM_offset_0_alias:
	.zero		0
	.zero		64


//--------------------- .nv.constant0._Z6box3x3PKhPhii --------------------------
	.section	.nv.constant0._Z6box3x3PKhPhii,"a",@progbits
	.sectionflags	@""
	.align	4
.nv.constant0._Z6box3x3PKhPhii:
	.zero		920


//--------------------- SYMBOLS --------------------------

	.type		.nv.reservedSmem.offset0,@object
	.size		.nv.reservedSmem.offset0,0x4
